//
// Generated by NVIDIA NVVM Compiler
//
// Compiler Build ID: CL-36424714
// Cuda compilation tools, release 13.0, V13.0.88
// Based on NVVM 20.0.0
//

.version 9.0
.target sm_100
.address_size 64

	// .globl	_Z10bfs_kerneliPiPbS0_

.visible .entry _Z10bfs_kerneliPiPbS0_(
	.param .u32 _Z10bfs_kerneliPiPbS0__param_0,
	.param .u64 .ptr .align 1 _Z10bfs_kerneliPiPbS0__param_1,
	.param .u64 .ptr .align 1 _Z10bfs_kerneliPiPbS0__param_2,
	.param .u64 .ptr .align 1 _Z10bfs_kerneliPiPbS0__param_3
)
{
	.reg .pred 	%p<37>;
	.reg .b16 	%rs<15>;
	.reg .b32 	%r<43>;
	.reg .b64 	%rd<18>;

	ld.param.u32 	%r17, [_Z10bfs_kerneliPiPbS0__param_0];
	ld.param.u64 	%rd11, [_Z10bfs_kerneliPiPbS0__param_1];
	ld.param.u64 	%rd12, [_Z10bfs_kerneliPiPbS0__param_2];
	ld.param.u64 	%rd13, [_Z10bfs_kerneliPiPbS0__param_3];
	cvta.to.global.u64 	%rd1, %rd13;
	cvta.to.global.u64 	%rd2, %rd12;
	cvta.to.global.u64 	%rd3, %rd11;
	setp.lt.s32 	%p1, %r17, 1;
	@%p1 bra 	$L__BB0_31;
	mov.u32 	%r19, %ntid.x;
	and.b32  	%r1, %r17, 3;
	and.b32  	%r2, %r17, 2147483644;
	add.s64 	%rd4, %rd2, 3;
	add.s64 	%rd5, %rd3, 8;
	mov.u32 	%r20, %nctaid.x;
	mul.lo.s32 	%r3, %r19, %r20;
	mov.u32 	%r21, %tid.x;
	mov.u32 	%r22, %ctaid.x;
	mad.lo.s32 	%r4, %r22, %r19, %r21;
	mov.b32 	%r38, 0;
$L__BB0_2:
	add.s32 	%r6, %r4, %r38;
	setp.ge.s32 	%p2, %r6, %r17;
	@%p2 bra 	$L__BB0_30;
	setp.lt.u32 	%p3, %r17, 4;
	mul.lo.s32 	%r7, %r6, %r17;
	mov.b32 	%r42, 0;
	@%p3 bra 	$L__BB0_18;
	neg.s32 	%r40, %r6;
	mov.b32 	%r41, 0;
	mov.u32 	%r39, %r7;
	mov.u64 	%rd17, %rd4;
$L__BB0_5:
	mul.wide.s32 	%rd14, %r39, 4;
	add.s64 	%rd7, %rd5, %rd14;
	ld.global.u32 	%r25, [%rd7+-8];
	setp.eq.s32 	%p4, %r25, 99999;
	setp.eq.s32 	%p5, %r40, 0;
	or.pred  	%p6, %p5, %p4;
	@%p6 bra 	$L__BB0_8;
	ld.global.u8 	%rs1, [%rd17+-3];
	setp.ne.s16 	%p7, %rs1, 0;
	@%p7 bra 	$L__BB0_8;
	mov.b16 	%rs2, 1;
	st.global.u8 	[%rd17+-3], %rs2;
	st.global.u8 	[%rd1], %rs2;
$L__BB0_8:
	add.s32 	%r26, %r41, 1;
	ld.global.u32 	%r27, [%rd7+-4];
	setp.eq.s32 	%p8, %r27, 99999;
	setp.eq.s32 	%p9, %r6, %r26;
	or.pred  	%p10, %p9, %p8;
	@%p10 bra 	$L__BB0_11;
	ld.global.u8 	%rs3, [%rd17+-2];
	setp.ne.s16 	%p11, %rs3, 0;
	@%p11 bra 	$L__BB0_11;
	mov.b16 	%rs4, 1;
	st.global.u8 	[%rd17+-2], %rs4;
	st.global.u8 	[%rd1], %rs4;
$L__BB0_11:
	add.s32 	%r28, %r41, 2;
	ld.global.u32 	%r29, [%rd7];
	setp.eq.s32 	%p12, %r29, 99999;
	setp.eq.s32 	%p13, %r6, %r28;
	or.pred  	%p14, %p13, %p12;
	@%p14 bra 	$L__BB0_14;
	ld.global.u8 	%rs5, [%rd17+-1];
	setp.ne.s16 	%p15, %rs5, 0;
	@%p15 bra 	$L__BB0_14;
	mov.b16 	%rs6, 1;
	st.global.u8 	[%rd17+-1], %rs6;
	st.global.u8 	[%rd1], %rs6;
$L__BB0_14:
	add.s32 	%r30, %r41, 3;
	ld.global.u32 	%r31, [%rd7+4];
	setp.eq.s32 	%p16, %r31, 99999;
	setp.eq.s32 	%p17, %r6, %r30;
	or.pred  	%p18, %p17, %p16;
	@%p18 bra 	$L__BB0_17;
	ld.global.u8 	%rs7, [%rd17];
	setp.ne.s16 	%p19, %rs7, 0;
	@%p19 bra 	$L__BB0_17;
	mov.b16 	%rs8, 1;
	st.global.u8 	[%rd17], %rs8;
	st.global.u8 	[%rd1], %rs8;
$L__BB0_17:
	add.s32 	%r41, %r41, 4;
	add.s32 	%r40, %r40, 4;
	add.s64 	%rd17, %rd17, 4;
	add.s32 	%r39, %r39, 4;
	setp.ne.s32 	%p20, %r41, %r2;
	mov.u32 	%r42, %r2;
	@%p20 bra 	$L__BB0_5;
$L__BB0_18:
	setp.eq.s32 	%p21, %r1, 0;
	@%p21 bra 	$L__BB0_30;
	add.s32 	%r32, %r42, %r7;
	mul.wide.s32 	%rd15, %r32, 4;
	add.s64 	%rd9, %rd3, %rd15;
	ld.global.u32 	%r33, [%rd9];
	setp.eq.s32 	%p22, %r33, 99999;
	setp.eq.s32 	%p23, %r6, %r42;
	cvt.u64.u32 	%rd16, %r42;
	add.s64 	%rd10, %rd2, %rd16;
	or.pred  	%p24, %p23, %p22;
	@%p24 bra 	$L__BB0_22;
	ld.global.u8 	%rs9, [%rd10];
	setp.ne.s16 	%p25, %rs9, 0;
	@%p25 bra 	$L__BB0_22;
	mov.b16 	%rs10, 1;
	st.global.u8 	[%rd10], %rs10;
	st.global.u8 	[%rd1], %rs10;
$L__BB0_22:
	setp.eq.s32 	%p26, %r1, 1;
	@%p26 bra 	$L__BB0_30;
	add.s32 	%r34, %r42, 1;
	ld.global.u32 	%r35, [%rd9+4];
	setp.eq.s32 	%p27, %r35, 99999;
	setp.eq.s32 	%p28, %r6, %r34;
	or.pred  	%p29, %p28, %p27;
	@%p29 bra 	$L__BB0_26;
	ld.global.u8 	%rs11, [%rd10+1];
	setp.ne.s16 	%p30, %rs11, 0;
	@%p30 bra 	$L__BB0_26;
	mov.b16 	%rs12, 1;
	st.global.u8 	[%rd10+1], %rs12;
	st.global.u8 	[%rd1], %rs12;
$L__BB0_26:
	setp.eq.s32 	%p31, %r1, 2;
	@%p31 bra 	$L__BB0_30;
	add.s32 	%r36, %r42, 2;
	ld.global.u32 	%r37, [%rd9+8];
	setp.eq.s32 	%p32, %r37, 99999;
	setp.eq.s32 	%p33, %r6, %r36;
	or.pred  	%p34, %p33, %p32;
	@%p34 bra 	$L__BB0_30;
	ld.global.u8 	%rs13, [%rd10+2];
	setp.ne.s16 	%p35, %rs13, 0;
	@%p35 bra 	$L__BB0_30;
	mov.b16 	%rs14, 1;
	st.global.u8 	[%rd10+2], %rs14;
	st.global.u8 	[%rd1], %rs14;
$L__BB0_30:
	add.s32 	%r38, %r38, %r3;
	setp.lt.s32 	%p36, %r38, %r17;
	@%p36 bra 	$L__BB0_2;
$L__BB0_31:
	ret;

}


// ===== COMPILED SASS (sm_100) =====

	.target	sm_100

	.elftype	@"ET_EXEC"


//--------------------- .note.nv.tkinfo           --------------------------
	.section	.note.nv.tkinfo,"",@"SHT_NOTE"
	.sectionflags	@"SHF_NOTE_NV_TKINFO"
	.tkinfo
        /*0018*/ 	.word	0x00000002
        /*0030*/ 	.string	""
        /*0030*/ 	.string	"ptxas"
        /*0030*/ 	.string	"Cuda compilation tools, release 13.0, V13.0.88"
        /*0030*/ 	.string	"Build cuda_13.0.r13.0/compiler.36424714_0"
        /*0030*/ 	.string	"-arch sm_100 -m 64 "



//--------------------- .note.nv.cuinfo           --------------------------
	.section	.note.nv.cuinfo,"",@"SHT_NOTE"
	.sectionflags	@"SHF_NOTE_NV_CUINFO"
        /*0018*/ 	.short	0x0002
        /*001a*/ 	.short	0x0064
        /*001c*/ 	.short	0x0082
	.zero		2


//--------------------- .nv.info                  --------------------------
	.section	.nv.info,"",@"SHT_CUDA_INFO"
	.align	4


	//----- nvinfo : EIATTR_REGCOUNT
	.align		4
        /*0000*/ 	.byte	0x04, 0x2f
        /*0002*/ 	.short	(.L_1 - .L_0)
	.align		4
.L_0:
        /*0004*/ 	.word	index@(_Z10bfs_kerneliPiPbS0_)
        /*0008*/ 	.word	0x00000012


	//----- nvinfo : EIATTR_FRAME_SIZE
	.align		4
.L_1:
        /*000c*/ 	.byte	0x04, 0x11
        /*000e*/ 	.short	(.L_3 - .L_2)
	.align		4
.L_2:
        /*0010*/ 	.word	index@(_Z10bfs_kerneliPiPbS0_)
        /*0014*/ 	.word	0x00000000


	//----- nvinfo : EIATTR_MIN_STACK_SIZE
	.align		4
.L_3:
        /*0018*/ 	.byte	0x04, 0x12
        /*001a*/ 	.short	(.L_5 - .L_4)
	.align		4
.L_4:
        /*001c*/ 	.word	index@(_Z10bfs_kerneliPiPbS0_)
        /*0020*/ 	.word	0x00000000
.L_5:


//--------------------- .nv.compat                --------------------------
	.section	.nv.compat,"",@"SHT_CUDA_COMPAT_INFO"
	.align	4
        /*0000*/ 	.byte	0x02, 0x09, 0x00, 0x00, 0x02, 0x02, 0x01, 0x00, 0x02, 0x05, 0x05, 0x00, 0x03, 0x07, 0x01, 0x01
        /*0010*/ 	.byte	0x02, 0x03, 0x00, 0x00, 0x02, 0x06, 0x01, 0x00, 0x04, 0x0b, 0x08, 0x00, 0x09, 0x00, 0x00, 0x00
        /*0020*/ 	.byte	0x00, 0x00, 0x00, 0x00


//--------------------- .nv.info._Z10bfs_kerneliPiPbS0_ --------------------------
	.section	.nv.info._Z10bfs_kerneliPiPbS0_,"",@"SHT_CUDA_INFO"
	.sectionflags	@""
	.align	4


	//----- nvinfo : EIATTR_CUDA_API_VERSION
	.align		4
        /*0000*/ 	.byte	0x04, 0x37
        /*0002*/ 	.short	(.L_7 - .L_6)
.L_6:
        /*0004*/ 	.word	0x00000082


	//----- nvinfo : EIATTR_KPARAM_INFO
	.align		4
.L_7:
        /*0008*/ 	.byte	0x04, 0x17
        /*000a*/ 	.short	(.L_9 - .L_8)
.L_8:
        /*000c*/ 	.word	0x00000000
        /*0010*/ 	.short	0x0003
        /*0012*/ 	.short	0x0018
        /*0014*/ 	.byte	0x00, 0xf5, 0x21, 0x00


	//----- nvinfo : EIATTR_KPARAM_INFO
	.align		4
.L_9:
        /*0018*/ 	.byte	0x04, 0x17
        /*001a*/ 	.short	(.L_11 - .L_10)
.L_10:
        /*001c*/ 	.word	0x00000000
        /*0020*/ 	.short	0x0002
        /*0022*/ 	.short	0x0010
        /*0024*/ 	.byte	0x00, 0xf5, 0x21, 0x00


	//----- nvinfo : EIATTR_KPARAM_INFO
	.align		4
.L_11:
        /*0028*/ 	.byte	0x04, 0x17
        /*002a*/ 	.short	(.L_13 - .L_12)
.L_12:
        /*002c*/ 	.word	0x00000000
        /*0030*/ 	.short	0x0001
        /*0032*/ 	.short	0x0008
        /*0034*/ 	.byte	0x00, 0xf5, 0x21, 0x00


	//----- nvinfo : EIATTR_KPARAM_INFO
	.align		4
.L_13:
        /*0038*/ 	.byte	0x04, 0x17
        /*003a*/ 	.short	(.L_15 - .L_14)
.L_14:
        /*003c*/ 	.word	0x00000000
        /*0040*/ 	.short	0x0000
        /*0042*/ 	.short	0x0000
        /*0044*/ 	.byte	0x00, 0xf0, 0x11, 0x00


	//----- nvinfo : EIATTR_SPARSE_MMA_MASK
	.align		4
.L_15:
        /*0048*/ 	.byte	0x03, 0x50
        /*004a*/ 	.short	0x0000


	//----- nvinfo : EIATTR_MAXREG_COUNT
	.align		4
        /*004c*/ 	.byte	0x03, 0x1b
        /*004e*/ 	.short	0x00ff


	//----- nvinfo : EIATTR_MERCURY_ISA_VERSION
	.align		4
        /*0050*/ 	.byte	0x03, 0x5f
        /*0052*/ 	.short	0x0101


	//----- nvinfo : EIATTR_VRC_CTA_INIT_COUNT
	.align		4
        /*0054*/ 	.byte	0x02, 0x4a
	.zero		1
	.zero		1


	//----- nvinfo : EIATTR_EXIT_INSTR_OFFSETS
	.align		4
        /*0058*/ 	.byte	0x04, 0x1c
        /*005a*/ 	.short	(.L_17 - .L_16)


	//   ....[0]....
.L_16:
        /*005c*/ 	.word	0x00000030


	//   ....[1]....
        /*0060*/ 	.word	0x00000940


	//----- nvinfo : EIATTR_CRS_STACK_SIZE
	.align		4
.L_17:
        /*0064*/ 	.byte	0x04, 0x1e
        /*0066*/ 	.short	(.L_19 - .L_18)
.L_18:
        /*0068*/ 	.word	0x00000000


	//----- nvinfo : EIATTR_CBANK_PARAM_SIZE
	.align		4
.L_19:
        /*006c*/ 	.byte	0x03, 0x19
        /*006e*/ 	.short	0x0020


	//----- nvinfo : EIATTR_PARAM_CBANK
	.align		4
        /*0070*/ 	.byte	0x04, 0x0a
        /*0072*/ 	.short	(.L_21 - .L_20)
	.align		4
.L_20:
        /*0074*/ 	.word	index@(.nv.constant0._Z10bfs_kerneliPiPbS0_)
        /*0078*/ 	.short	0x0380
        /*007a*/ 	.short	0x0020


	//----- nvinfo : EIATTR_SW_WAR
	.align		4
.L_21:
        /*007c*/ 	.byte	0x04, 0x36
        /*007e*/ 	.short	(.L_23 - .L_22)
.L_22:
        /*0080*/ 	.word	0x00000008
.L_23:


//--------------------- .nv.callgraph             --------------------------
	.section	.nv.callgraph,"",@"SHT_CUDA_CALLGRAPH"
	.align	4
	.sectionentsize	8
	.align		4
        /*0000*/ 	.word	0x00000000
	.align		4
        /*0004*/ 	.word	0xffffffff
	.align		4
        /*0008*/ 	.word	0x00000000
	.align		4
        /*000c*/ 	.word	0xfffffffe
	.align		4
        /*0010*/ 	.word	0x00000000
	.align		4
        /*0014*/ 	.word	0xfffffffd
	.align		4
        /*0018*/ 	.word	0x00000000
	.align		4
        /*001c*/ 	.word	0xfffffffc


//--------------------- .text._Z10bfs_kerneliPiPbS0_ --------------------------
	.section	.text._Z10bfs_kerneliPiPbS0_,"ax",@progbits
	.align	128
        .global         _Z10bfs_kerneliPiPbS0_
        .type           _Z10bfs_kerneliPiPbS0_,@function
        .size           _Z10bfs_kerneliPiPbS0_,(.L_x_18 - _Z10bfs_kerneliPiPbS0_)
        .other          _Z10bfs_kerneliPiPbS0_,@"STO_CUDA_ENTRY STV_DEFAULT"
_Z10bfs_kerneliPiPbS0_:
.text._Z10bfs_kerneliPiPbS0_:
[----:B------:R-:W-:Y:S08]  /*0000*/  LDC R1, c[0x0][0x37c] ;  /* 0x0000df00ff017b82 */ /* 0x000ff00000000800 */
[----:B------:R-:W0:Y:S02]  /*0010*/  LDC R2, c[0x0][0x380] ;  /* 0x0000e000ff027b82 */ /* 0x000e240000000800 */
[----:B0-----:R-:W-:-:S13]  /*0020*/  ISETP.GE.AND P0, PT, R2, 0x1, PT ;  /* 0x000000010200780c */ /* 0x001fda0003f06270 */
[----:B------:R-:W-:Y:S05]  /*0030*/  @!P0 EXIT ;  /* 0x000000000000894d */ /* 0x000fea0003800000 */
[----:B------:R-:W0:Y:S01]  /*0040*/  S2R R0, SR_TID.X ;  /* 0x0000000000007919 */ /* 0x000e220000002100 */
[----:B------:R-:W1:Y:S01]  /*0050*/  LDCU.64 UR8, c[0x0][0x390] ;  /* 0x00007200ff0877ac */ /* 0x000e620008000a00 */
[C---:B------:R-:W-:Y:S01]  /*0060*/  LOP3.LUT R11, R2.reuse, 0x3, RZ, 0xc0, !PT ;  /* 0x00000003020b7812 */ /* 0x040fe200078ec0ff */
[----:B------:R-:W0:Y:S01]  /*0070*/  S2R R3, SR_CTAID.X ;  /* 0x0000000000037919 */ /* 0x000e220000002500 */
[----:B------:R-:W2:Y:S01]  /*0080*/  LDCU.64 UR6, c[0x0][0x388] ;  /* 0x00007100ff0677ac */ /* 0x000ea20008000a00 */
[----:B------:R-:W-:Y:S01]  /*0090*/  LOP3.LUT R2, R2, 0x7ffffffc, RZ, 0xc0, !PT ;  /* 0x7ffffffc02027812 */ /* 0x000fe200078ec0ff */
[----:B------:R-:W3:Y:S01]  /*00a0*/  LDCU UR4, c[0x0][0x360] ;  /* 0x00006c00ff0477ac */ /* 0x000ee20008000800 */
[----:B------:R-:W3:Y:S01]  /*00b0*/  LDCU UR5, c[0x0][0x370] ;  /* 0x00006e00ff0577ac */ /* 0x000ee20008000800 */
[----:B------:R-:W4:Y:S01]  /*00c0*/  LDCU.64 UR10, c[0x0][0x358] ;  /* 0x00006b00ff0a77ac */ /* 0x000f220008000a00 */
[----:B-1----:R-:W-:Y:S02]  /*00d0*/  UIADD3 UR8, UP0, UPT, UR8, 0x3, URZ ;  /* 0x0000000308087890 */ /* 0x002fe4000ff1e0ff */
[----:B--2---:R-:W-:-:S02]  /*00e0*/  UIADD3 UR6, UP1, UPT, UR6, 0x8, URZ ;  /* 0x0000000806067890 */ /* 0x004fc4000ff3e0ff */
[----:B------:R-:W-:Y:S02]  /*00f0*/  UIADD3.X UR9, UPT, UPT, URZ, UR9, URZ, UP0, !UPT ;  /* 0x00000009ff097290 */ /* 0x000fe400087fe4ff */
[----:B------:R-:W-:Y:S02]  /*0100*/  UIADD3.X UR7, UPT, UPT, URZ, UR7, URZ, UP1, !UPT ;  /* 0x00000007ff077290 */ /* 0x000fe40008ffe4ff */
[----:B---3--:R-:W-:Y:S02]  /*0110*/  UIMAD UR5, UR4, UR5, URZ ;  /* 0x00000005040572a4 */ /* 0x008fe4000f8e02ff */
[----:B0-----:R-:W-:Y:S01]  /*0120*/  IMAD R0, R3, UR4, R0 ;  /* 0x0000000403007c24 */ /* 0x001fe2000f8e0200 */
[----:B----4-:R-:W-:-:S09]  /*0130*/  UMOV UR4, URZ ;  /* 0x000000ff00047c82 */ /* 0x010fd20008000000 */
.L_x_16:
[----:B------:R-:W0:Y:S01]  /*0140*/  LDCU UR12, c[0x0][0x380] ;  /* 0x00007000ff0c77ac */ /* 0x000e220008000800 */
[----:B--2---:R-:W-:Y:S01]  /*0150*/  VIADD R3, R0, UR4 ;  /* 0x0000000400037c36 */ /* 0x004fe20008000000 */
[----:B------:R-:W-:Y:S01]  /*0160*/  BSSY.RECONVERGENT B0, `(.L_x_0) ;  /* 0x000007c000007945 */ /* 0x000fe20003800200 */
[----:B------:R-:W-:-:S03]  /*0170*/  UIADD3 UR4, UPT, UPT, UR5, UR4, URZ ;  /* 0x0000000405047290 */ /* 0x000fc6000fffe0ff */
[----:B0-----:R-:W-:Y:S01]  /*0180*/  ISETP.GE.AND P0, PT, R3, UR12, PT ;  /* 0x0000000c03007c0c */ /* 0x001fe2000bf06270 */
[----:B------:R-:W-:-:S12]  /*0190*/  UISETP.GE.AND UP1, UPT, UR4, UR12, UPT ;  /* 0x0000000c0400728c */ /* 0x000fd8000bf26270 */
[----:B-1----:R-:W-:Y:S05]  /*01a0*/  @P0 BRA `(.L_x_1) ;  /* 0x0000000400dc0947 */ /* 0x002fea0003800000 */
[----:B------:R-:W-:Y:S02]  /*01b0*/  UISETP.GE.U32.AND UP0, UPT, UR12, 0x4, UPT ;  /* 0x000000040c00788c */ /* 0x000fe4000bf06070 */
[----:B------:R-:W-:Y:S02]  /*01c0*/  IMAD R8, R3, UR12, RZ ;  /* 0x0000000c03087c24 */ /* 0x000fe4000f8e02ff */
[----:B------:R-:W-:-:S05]  /*01d0*/  IMAD.MOV.U32 R10, RZ, RZ, RZ ;  /* 0x000000ffff0a7224 */ /* 0x000fca00078e00ff */
[----:B------:R-:W-:Y:S05]  /*01e0*/  BRA.U !UP0, `(.L_x_2) ;  /* 0x00000005080c7547 */ /* 0x000fea000b800000 */
[----:B------:R-:W-:Y:S02]  /*01f0*/  IMAD.MOV R15, RZ, RZ, -R3 ;  /* 0x000000ffff0f7224 */ /* 0x000fe400078e0a03 */
[----:B------:R-:W-:Y:S02]  /*0200*/  IMAD.MOV.U32 R9, RZ, RZ, RZ ;  /* 0x000000ffff097224 */ /* 0x000fe400078e00ff */
[----:B------:R-:W-:Y:S02]  /*0210*/  IMAD.MOV.U32 R10, RZ, RZ, R8 ;  /* 0x000000ffff0a7224 */ /* 0x000fe400078e0008 */
[----:B------:R-:W-:Y:S02]  /*0220*/  IMAD.U32 R4, RZ, RZ, UR8 ;  /* 0x00000008ff047e24 */ /* 0x000fe4000f8e00ff */
[----:B------:R-:W-:-:S07]  /*0230*/  IMAD.U32 R5, RZ, RZ, UR9 ;  /* 0x00000009ff057e24 */ /* 0x000fce000f8e00ff */
.L_x_11:
[----:B------:R-:W-:Y:S02]  /*0240*/  IMAD.U32 R6, RZ, RZ, UR6 ;  /* 0x00000006ff067e24 */ /* 0x000fe4000f8e00ff */
[----:B------:R-:W-:Y:S02]  /*0250*/  IMAD.U32 R7, RZ, RZ, UR7 ;  /* 0x00000007ff077e24 */ /* 0x000fe4000f8e00ff */
[----:B------:R-:W-:-:S05]  /*0260*/  IMAD.WIDE R6, R10, 0x4, R6 ;  /* 0x000000040a067825 */ /* 0x000fca00078e0206 */
[----:B------:R-:W2:Y:S01]  /*0270*/  LDG.E R12, desc[UR10][R6.64+-0x8] ;  /* 0xfffff80a060c7981 */ /* 0x000ea2000c1e1900 */
[----:B------:R-:W-:Y:S01]  /*0280*/  BSSY.RECONVERGENT B1, `(.L_x_3) ;  /* 0x000000a000017945 */ /* 0x000fe20003800200 */
[----:B--2---:R-:W-:-:S04]  /*0290*/  ISETP.NE.AND P0, PT, R12, 0x1869f, PT ;  /* 0x0001869f0c00780c */ /* 0x004fc80003f05270 */
[----:B------:R-:W-:-:S13]  /*02a0*/  ISETP.EQ.OR P0, PT, R15, RZ, !P0 ;  /* 0x000000ff0f00720c */ /* 0x000fda0004702670 */
[----:B------:R-:W-:Y:S05]  /*02b0*/  @P0 BRA `(.L_x_4) ;  /* 0x0000000000180947 */ /* 0x000fea0003800000 */
[----:B------:R-:W2:Y:S01]  /*02c0*/  LDG.E.U8 R12, desc[UR10][R4.64+-0x3] ;  /* 0xfffffd0a040c7981 */ /* 0x000ea2000c1e1100 */
[----:B------:R-:W-:Y:S01]  /*02d0*/  IMAD.MOV.U32 R14, RZ, RZ, 0x1 ;  /* 0x00000001ff0e7424 */ /* 0x000fe200078e00ff */
[----:B--2---:R-:W-:-:S13]  /*02e0*/  ISETP.NE.AND P0, PT, R12, RZ, PT ;  /* 0x000000ff0c00720c */ /* 0x004fda0003f05270 */
[----:B------:R-:W0:Y:S01]  /*02f0*/  @!P0 LDC.64 R12, c[0x0][0x398] ;  /* 0x0000e600ff0c8b82 */ /* 0x000e220000000a00 */
[----:B------:R1:W-:Y:S04]  /*0300*/  @!P0 STG.E.U8 desc[UR10][R4.64+-0x3], R14 ;  /* 0xfffffd0e04008986 */ /* 0x0003e8000c10110a */
[----:B0-----:R1:W-:Y:S02]  /*0310*/  @!P0 STG.E.U8 desc[UR10][R12.64], R14 ;  /* 0x0000000e0c008986 */ /* 0x0013e4000c10110a */
.L_x_4:
[----:B------:R-:W-:Y:S05]  /*0320*/  BSYNC.RECONVERGENT B1 ;  /* 0x0000000000017941 */ /* 0x000fea0003800200 */
.L_x_3:
[----:B-1----:R-:W2:Y:S01]  /*0330*/  LDG.E R13, desc[UR10][R6.64+-0x4] ;  /* 0xfffffc0a060d7981 */ /* 0x002ea2000c1e1900 */
[----:B------:R-:W-:Y:S01]  /*0340*/  VIADD R12, R9, 0x1 ;  /* 0x00000001090c7836 */ /* 0x000fe20000000000 */
[----:B------:R-:W-:Y:S01]  /*0350*/  BSSY.RECONVERGENT B1, `(.L_x_5) ;  /* 0x000000a000017945 */ /* 0x000fe20003800200 */
[----:B--2---:R-:W-:-:S04]  /*0360*/  ISETP.NE.AND P0, PT, R13, 0x1869f, PT ;  /* 0x0001869f0d00780c */ /* 0x004fc80003f05270 */
[----:B------:R-:W-:-:S13]  /*0370*/  ISETP.EQ.OR P0, PT, R3, R12, !P0 ;  /* 0x0000000c0300720c */ /* 0x000fda0004702670 */
[----:B------:R-:W-:Y:S05]  /*0380*/  @P0 BRA `(.L_x_6) ;  /* 0x0000000000180947 */ /* 0x000fea0003800000 */
[----:B------:R-:W2:Y:S01]  /*0390*/  LDG.E.U8 R12, desc[UR10][R4.64+-0x2] ;  /* 0xfffffe0a040c7981 */ /* 0x000ea2000c1e1100 */
[----:B------:R-:W-:Y:S01]  /*03a0*/  IMAD.MOV.U32 R14, RZ, RZ, 0x1 ;  /* 0x00000001ff0e7424 */ /* 0x000fe200078e00ff */
[----:B--2---:R-:W-:-:S13]  /*03b0*/  ISETP.NE.AND P0, PT, R12, RZ, PT ;  /* 0x000000ff0c00720c */ /* 0x004fda0003f05270 */
[----:B------:R-:W0:Y:S01]  /*03c0*/  @!P0 LDC.64 R12, c[0x0][0x398] ;  /* 0x0000e600ff0c8b82 */ /* 0x000e220000000a00 */
[----:B------:R1:W-:Y:S04]  /*03d0*/  @!P0 STG.E.U8 desc[UR10][R4.64+-0x2], R14 ;  /* 0xfffffe0e04008986 */ /* 0x0003e8000c10110a */
[----:B0-----:R1:W-:Y:S02]  /*03e0*/  @!P0 STG.E.U8 desc[UR10][R12.64], R14 ;  /* 0x0000000e0c008986 */ /* 0x0013e4000c10110a */
.L_x_6:
[----:B------:R-:W-:Y:S05]  /*03f0*/  BSYNC.RECONVERGENT B1 ;  /* 0x0000000000017941 */ /* 0x000fea0003800200 */
.L_x_5:
        /* <DEDUP_REMOVED lines=12> */
.L_x_8:
[----:B------:R-:W-:Y:S05]  /*04c0*/  BSYNC.RECONVERGENT B1 ;  /* 0x0000000000017941 */ /* 0x000fea0003800200 */
.L_x_7:
[----:B------:R-:W2:Y:S01]  /*04d0*/  LDG.E R6, desc[UR10][R6.64+0x4] ;  /* 0x0000040a06067981 */ /* 0x000ea2000c1e1900 */
[----:B-1----:R-:W-:Y:S01]  /*04e0*/  IADD3 R12, PT, PT, R9, 0x3, RZ ;  /* 0x00000003090c7810 */ /* 0x002fe20007ffe0ff */
        /* <DEDUP_REMOVED lines=10> */
.L_x_10:
[----:B------:R-:W-:Y:S05]  /*0590*/  BSYNC.RECONVERGENT B1 ;  /* 0x0000000000017941 */ /* 0x000fea0003800200 */
.L_x_9:
[----:B------:R-:W-:Y:S01]  /*05a0*/  VIADD R9, R9, 0x4 ;  /* 0x0000000409097836 */ /* 0x000fe20000000000 */
[----:B-1----:R-:W-:Y:S01]  /*05b0*/  IADD3 R4, P1, PT, R4, 0x4, RZ ;  /* 0x0000000404047810 */ /* 0x002fe20007f3e0ff */
[----:B------:R-:W-:Y:S02]  /*05c0*/  VIADD R15, R15, 0x4 ;  /* 0x000000040f0f7836 */ /* 0x000fe40000000000 */
[----:B------:R-:W-:Y:S01]  /*05d0*/  VIADD R10, R10, 0x4 ;  /* 0x000000040a0a7836 */ /* 0x000fe20000000000 */
[----:B------:R-:W-:Y:S01]  /*05e0*/  ISETP.NE.AND P0, PT, R9, R2, PT ;  /* 0x000000020900720c */ /* 0x000fe20003f05270 */
[----:B------:R-:W-:-:S12]  /*05f0*/  IMAD.X R5, RZ, RZ, R5, P1 ;  /* 0x000000ffff057224 */ /* 0x000fd800008e0605 */
[----:B------:R-:W-:Y:S05]  /*0600*/  @P0 BRA `(.L_x_11) ;  /* 0xfffffffc000c0947 */ /* 0x000fea000383ffff */
[----:B------:R-:W-:-:S07]  /*0610*/  IMAD.MOV.U32 R10, RZ, RZ, R2 ;  /* 0x000000ffff0a7224 */ /* 0x000fce00078e0002 */
.L_x_2:
[----:B------:R-:W-:-:S13]  /*0620*/  ISETP.NE.AND P0, PT, R11, RZ, PT ;  /* 0x000000ff0b00720c */ /* 0x000fda0003f05270 */
[----:B------:R-:W-:Y:S05]  /*0630*/  @!P0 BRA `(.L_x_1) ;  /* 0x0000000000b88947 */ /* 0x000fea0003800000 */
[----:B------:R-:W0:Y:S01]  /*0640*/  LDC.64 R6, c[0x0][0x388] ;  /* 0x0000e200ff067b82 */ /* 0x000e220000000a00 */
[----:B------:R-:W-:Y:S01]  /*0650*/  IMAD.IADD R5, R8, 0x1, R10 ;  /* 0x0000000108057824 */ /* 0x000fe200078e020a */
[----:B------:R-:W1:Y:S03]  /*0660*/  LDCU.64 UR14, c[0x0][0x390] ;  /* 0x00007200ff0e77ac */ /* 0x000e660008000a00 */
[----:B0-----:R-:W-:-:S05]  /*0670*/  IMAD.WIDE R6, R5, 0x4, R6 ;  /* 0x0000000405067825 */ /* 0x001fca00078e0206 */
[----:B------:R-:W2:Y:S01]  /*0680*/  LDG.E R4, desc[UR10][R6.64] ;  /* 0x0000000a06047981 */ /* 0x000ea2000c1e1900 */
[----:B------:R-:W-:Y:S01]  /*0690*/  BSSY.RECONVERGENT B1, `(.L_x_12) ;  /* 0x000000d000017945 */ /* 0x000fe20003800200 */
[----:B------:R-:W-:Y:S02]  /*06a0*/  ISETP.NE.AND P2, PT, R11, 0x1, PT ;  /* 0x000000010b00780c */ /* 0x000fe40003f45270 */
[----:B--2---:R-:W-:Y:S02]  /*06b0*/  ISETP.NE.AND P0, PT, R4, 0x1869f, PT ;  /* 0x0001869f0400780c */ /* 0x004fe40003f05270 */
[----:B-1----:R-:W-:Y:S02]  /*06c0*/  IADD3 R4, P1, PT, R10, UR14, RZ ;  /* 0x0000000e0a047c10 */ /* 0x002fe4000ff3e0ff */
[----:B------:R-:W-:Y:S02]  /*06d0*/  ISETP.EQ.OR P0, PT, R3, R10, !P0 ;  /* 0x0000000a0300720c */ /* 0x000fe40004702670 */
[----:B------:R-:W-:-:S11]  /*06e0*/  IADD3.X R5, PT, PT, RZ, UR15, RZ, P1, !PT ;  /* 0x0000000fff057c10 */ /* 0x000fd60008ffe4ff */
[----:B------:R-:W-:Y:S05]  /*06f0*/  @P0 BRA `(.L_x_13) ;  /* 0x0000000000180947 */ /* 0x000fea0003800000 */
[----:B------:R-:W2:Y:S01]  /*0700*/  LDG.E.U8 R8, desc[UR10][R4.64] ;  /* 0x0000000a04087981 */ /* 0x000ea2000c1e1100 */
[----:B------:R-:W-:Y:S01]  /*0710*/  IMAD.MOV.U32 R12, RZ, RZ, 0x1 ;  /* 0x00000001ff0c7424 */ /* 0x000fe200078e00ff */
[----:B--2---:R-:W-:-:S13]  /*0720*/  ISETP.NE.AND P0, PT, R8, RZ, PT ;  /* 0x000000ff0800720c */ /* 0x004fda0003f05270 */
[----:B------:R-:W0:Y:S01]  /*0730*/  @!P0 LDC.64 R8, c[0x0][0x398] ;  /* 0x0000e600ff088b82 */ /* 0x000e220000000a00 */
[----:B------:R1:W-:Y:S04]  /*0740*/  @!P0 STG.E.U8 desc[UR10][R4.64], R12 ;  /* 0x0000000c04008986 */ /* 0x0003e8000c10110a */
[----:B0-----:R1:W-:Y:S02]  /*0750*/  @!P0 STG.E.U8 desc[UR10][R8.64], R12 ;  /* 0x0000000c08008986 */ /* 0x0013e4000c10110a */
.L_x_13:
[----:B------:R-:W-:Y:S05]  /*0760*/  BSYNC.RECONVERGENT B1 ;  /* 0x0000000000017941 */ /* 0x000fea0003800200 */
.L_x_12:
[----:B------:R-:W-:Y:S05]  /*0770*/  @!P2 BRA `(.L_x_1) ;  /* 0x000000000068a947 */ /* 0x000fea0003800000 */
[----:B-1----:R-:W2:Y:S01]  /*0780*/  LDG.E R9, desc[UR10][R6.64+0x4] ;  /* 0x0000040a06097981 */ /* 0x002ea2000c1e1900 */
[----:B------:R-:W-:Y:S01]  /*0790*/  VIADD R8, R10, 0x1 ;  /* 0x000000010a087836 */ /* 0x000fe20000000000 */
[----:B------:R-:W-:Y:S01]  /*07a0*/  BSSY.RECONVERGENT B1, `(.L_x_14) ;  /* 0x000000b000017945 */ /* 0x000fe20003800200 */
[----:B------:R-:W-:Y:S02]  /*07b0*/  ISETP.NE.AND P1, PT, R11, 0x2, PT ;  /* 0x000000020b00780c */ /* 0x000fe40003f25270 */
        /* <DEDUP_REMOVED lines=9> */
.L_x_15:
[----:B------:R-:W-:Y:S05]  /*0850*/  BSYNC.RECONVERGENT B1 ;  /* 0x0000000000017941 */ /* 0x000fea0003800200 */
.L_x_14:
[----:B------:R-:W-:Y:S05]  /*0860*/  @!P1 BRA `(.L_x_1) ;  /* 0x00000000002c9947 */ /* 0x000fea0003800000 */
[----:B------:R-:W2:Y:S01]  /*0870*/  LDG.E R6, desc[UR10][R6.64+0x8] ;  /* 0x0000080a06067981 */ /* 0x000ea2000c1e1900 */
[----:B-1----:R-:W-:Y:S01]  /*0880*/  VIADD R8, R10, 0x2 ;  /* 0x000000020a087836 */ /* 0x002fe20000000000 */
[----:B--2---:R-:W-:-:S04]  /*0890*/  ISETP.NE.AND P0, PT, R6, 0x1869f, PT ;  /* 0x0001869f0600780c */ /* 0x004fc80003f05270 */
[----:B------:R-:W-:-:S13]  /*08a0*/  ISETP.EQ.OR P0, PT, R3, R8, !P0 ;  /* 0x000000080300720c */ /* 0x000fda0004702670 */
[----:B------:R-:W-:Y:S05]  /*08b0*/  @P0 BRA `(.L_x_1) ;  /* 0x0000000000180947 */ /* 0x000fea0003800000 */
[----:B------:R-:W2:Y:S02]  /*08c0*/  LDG.E.U8 R3, desc[UR10][R4.64+0x2] ;  /* 0x0000020a04037981 */ /* 0x000ea4000c1e1100 */
[----:B--2---:R-:W-:Y:S01]  /*08d0*/  ISETP.NE.AND P0, PT, R3, RZ, PT ;  /* 0x000000ff0300720c */ /* 0x004fe20003f05270 */
[----:B------:R-:W-:-:S12]  /*08e0*/  IMAD.MOV.U32 R3, RZ, RZ, 0x1 ;  /* 0x00000001ff037424 */ /* 0x000fd800078e00ff */
[----:B------:R-:W0:Y:S01]  /*08f0*/  @!P0 LDC.64 R6, c[0x0][0x398] ;  /* 0x0000e600ff068b82 */ /* 0x000e220000000a00 */
[----:B------:R2:W-:Y:S04]  /*0900*/  @!P0 STG.E.U8 desc[UR10][R4.64+0x2], R3 ;  /* 0x0000020304008986 */ /* 0x0005e8000c10110a */
[----:B0-----:R2:W-:Y:S02]  /*0910*/  @!P0 STG.E.U8 desc[UR10][R6.64], R3 ;  /* 0x0000000306008986 */ /* 0x0015e4000c10110a */
.L_x_1:
[----:B------:R-:W-:Y:S05]  /*0920*/  BSYNC.RECONVERGENT B0 ;  /* 0x0000000000007941 */ /* 0x000fea0003800200 */
.L_x_0:
[----:B------:R-:W-:Y:S05]  /*0930*/  BRA.U !UP1, `(.L_x_16) ;  /* 0xfffffff909007547 */ /* 0x000fea000b83ffff */
[----:B------:R-:W-:Y:S05]  /*0940*/  EXIT ;  /* 0x000000000000794d */ /* 0x000fea0003800000 */
.L_x_17:
[----:B------:R-:W-:-:S00]  /*0950*/  BRA `(.L_x_17) ;  /* 0xfffffffc00fc7947 */ /* 0x000fc0000383ffff */
[----:B------:R-:W-:-:S00]  /*0960*/  NOP ;  /* 0x0000000000007918 */ /* 0x000fc00000000000 */
        /* <DEDUP_REMOVED lines=9> */
.L_x_18:


//--------------------- .nv.shared.reserved.0     --------------------------
	.section	.nv.shared.reserved.0,"aw",@nobits
	.weak		__nv_reservedSMEM_offset_0_alias
	.size		__nv_reservedSMEM_offset_0_alias, 0, 64
	.other		__nv_reservedSMEM_offset_0_alias,@"STO_CUDA_RESERVED_SHARED STV_DEFAULT"
__nv_reservedSMEM_offset_0_alias:
	.zero		0
	.zero		64


//--------------------- .nv.constant0._Z10bfs_kerneliPiPbS0_ --------------------------
	.section	.nv.constant0._Z10bfs_kerneliPiPbS0_,"a",@progbits
	.sectionflags	@""
	.align	4
.nv.constant0._Z10bfs_kerneliPiPbS0_:
	.zero		928


//--------------------- SYMBOLS --------------------------

	.type		.nv.reservedSmem.offset0,@object
	.size		.nv.reservedSmem.offset0,0x4
